//
// Generated by NVIDIA NVVM Compiler
//
// Compiler Build ID: CL-36424714
// Cuda compilation tools, release 13.0, V13.0.88
// Based on NVVM 20.0.0
//

.version 9.0
.target sm_100
.address_size 64

	// .globl	cuda_calc_diff

.visible .entry cuda_calc_diff(
	.param .u32 cuda_calc_diff_param_0,
	.param .u64 .ptr .align 1 cuda_calc_diff_param_1,
	.param .u64 .ptr .align 1 cuda_calc_diff_param_2,
	.param .u64 .ptr .align 1 cuda_calc_diff_param_3,
	.param .u64 .ptr .align 1 cuda_calc_diff_param_4
)
{
	.reg .pred 	%p<6>;
	.reg .b16 	%rs<6>;
	.reg .b32 	%r<13>;
	.reg .b32 	%f<23>;
	.reg .b64 	%rd<21>;

	ld.param.u32 	%r3, [cuda_calc_diff_param_0];
	ld.param.u64 	%rd6, [cuda_calc_diff_param_1];
	ld.param.u64 	%rd7, [cuda_calc_diff_param_3];
	ld.param.u64 	%rd8, [cuda_calc_diff_param_4];
	cvta.to.global.u64 	%rd1, %rd8;
	cvta.to.global.u64 	%rd2, %rd7;
	mov.u32 	%r4, %ctaid.x;
	mov.u32 	%r5, %ntid.x;
	mov.u32 	%r6, %tid.x;
	mad.lo.s32 	%r7, %r4, %r5, %r6;
	mov.u32 	%r8, %ctaid.y;
	mov.u32 	%r9, %ntid.y;
	mov.u32 	%r10, %tid.y;
	mad.lo.s32 	%r11, %r8, %r9, %r10;
	mad.lo.s32 	%r1, %r7, %r3, %r11;
	cvt.s64.s32 	%rd9, %r1;
	add.s64 	%rd3, %rd2, %rd9;
	ld.global.u8 	%rs1, [%rd3];
	setp.ne.s16 	%p1, %rs1, 0;
	@%p1 bra 	$L__BB0_10;
	cvta.to.global.u64 	%rd10, %rd6;
	sub.s32 	%r2, %r1, %r3;
	mul.wide.s32 	%rd11, %r1, 4;
	add.s64 	%rd4, %rd10, %rd11;
	ld.global.f32 	%f10, [%rd4];
	mul.f32 	%f1, %f10, 0f3E800000;
	cvt.s64.s32 	%rd12, %r3;
	add.s64 	%rd13, %rd3, %rd12;
	ld.global.u8 	%rs2, [%rd13];
	setp.ne.s16 	%p2, %rs2, 0;
	mov.f32 	%f20, 0f00000000;
	@%p2 bra 	$L__BB0_3;
	add.s32 	%r12, %r1, %r3;
	mul.wide.s32 	%rd14, %r12, 4;
	add.s64 	%rd15, %rd1, %rd14;
	atom.global.add.f32 	%f12, [%rd15], %f1;
	mov.f32 	%f20, 0f3F800000;
$L__BB0_3:
	cvt.s64.s32 	%rd16, %r2;
	add.s64 	%rd17, %rd2, %rd16;
	ld.global.u8 	%rs3, [%rd17];
	setp.ne.s16 	%p3, %rs3, 0;
	@%p3 bra 	$L__BB0_5;
	add.f32 	%f20, %f20, 0f3F800000;
	mul.wide.s32 	%rd18, %r2, 4;
	add.s64 	%rd19, %rd1, %rd18;
	atom.global.add.f32 	%f13, [%rd19], %f1;
$L__BB0_5:
	ld.global.u8 	%rs4, [%rd3+1];
	setp.ne.s16 	%p4, %rs4, 0;
	add.s64 	%rd5, %rd1, %rd11;
	@%p4 bra 	$L__BB0_7;
	add.f32 	%f20, %f20, 0f3F800000;
	atom.global.add.f32 	%f14, [%rd5+4], %f1;
$L__BB0_7:
	ld.global.u8 	%rs5, [%rd3+-1];
	setp.ne.s16 	%p5, %rs5, 0;
	@%p5 bra 	$L__BB0_9;
	add.f32 	%f20, %f20, 0f3F800000;
	atom.global.add.f32 	%f15, [%rd5+-4], %f1;
$L__BB0_9:
	fma.rn.f32 	%f16, %f20, 0fBE800000, 0f3F800000;
	ld.global.f32 	%f17, [%rd4];
	mul.f32 	%f18, %f17, %f16;
	st.global.f32 	[%rd4], %f18;
$L__BB0_10:
	ret;

}


// ===== COMPILED SASS (sm_100) =====

	.target	sm_100

	.elftype	@"ET_EXEC"


//--------------------- .note.nv.tkinfo           --------------------------
	.section	.note.nv.tkinfo,"",@"SHT_NOTE"
	.sectionflags	@"SHF_NOTE_NV_TKINFO"
	.tkinfo
        /*0018*/ 	.word	0x00000002
        /*0030*/ 	.string	""
        /*0030*/ 	.string	"ptxas"
        /*0030*/ 	.string	"Cuda compilation tools, release 13.0, V13.0.88"
        /*0030*/ 	.string	"Build cuda_13.0.r13.0/compiler.36424714_0"
        /*0030*/ 	.string	"-arch sm_100 -m 64 "



//--------------------- .note.nv.cuinfo           --------------------------
	.section	.note.nv.cuinfo,"",@"SHT_NOTE"
	.sectionflags	@"SHF_NOTE_NV_CUINFO"
        /*0018*/ 	.short	0x0002
        /*001a*/ 	.short	0x0064
        /*001c*/ 	.short	0x0082
	.zero		2


//--------------------- .nv.info                  --------------------------
	.section	.nv.info,"",@"SHT_CUDA_INFO"
	.align	4


	//----- nvinfo : EIATTR_REGCOUNT
	.align		4
        /*0000*/ 	.byte	0x04, 0x2f
        /*0002*/ 	.short	(.L_1 - .L_0)
	.align		4
.L_0:
        /*0004*/ 	.word	index@(cuda_calc_diff)
        /*0008*/ 	.word	0x00000012


	//----- nvinfo : EIATTR_FRAME_SIZE
	.align		4
.L_1:
        /*000c*/ 	.byte	0x04, 0x11
        /*000e*/ 	.short	(.L_3 - .L_2)
	.align		4
.L_2:
        /*0010*/ 	.word	index@(cuda_calc_diff)
        /*0014*/ 	.word	0x00000000


	//----- nvinfo : EIATTR_MIN_STACK_SIZE
	.align		4
.L_3:
        /*0018*/ 	.byte	0x04, 0x12
        /*001a*/ 	.short	(.L_5 - .L_4)
	.align		4
.L_4:
        /*001c*/ 	.word	index@(cuda_calc_diff)
        /*0020*/ 	.word	0x00000000
.L_5:


//--------------------- .nv.compat                --------------------------
	.section	.nv.compat,"",@"SHT_CUDA_COMPAT_INFO"
	.align	4
        /*0000*/ 	.byte	0x02, 0x09, 0x00, 0x00, 0x02, 0x02, 0x01, 0x00, 0x02, 0x05, 0x05, 0x00, 0x03, 0x07, 0x01, 0x01
        /*0010*/ 	.byte	0x02, 0x03, 0x00, 0x00, 0x02, 0x06, 0x01, 0x00, 0x04, 0x0b, 0x08, 0x00, 0x09, 0x00, 0x00, 0x00
        /*0020*/ 	.byte	0x00, 0x00, 0x00, 0x00


//--------------------- .nv.info.cuda_calc_diff   --------------------------
	.section	.nv.info.cuda_calc_diff,"",@"SHT_CUDA_INFO"
	.sectionflags	@""
	.align	4


	//----- nvinfo : EIATTR_CUDA_API_VERSION
	.align		4
        /*0000*/ 	.byte	0x04, 0x37
        /*0002*/ 	.short	(.L_7 - .L_6)
.L_6:
        /*0004*/ 	.word	0x00000082


	//----- nvinfo : EIATTR_KPARAM_INFO
	.align		4
.L_7:
        /*0008*/ 	.byte	0x04, 0x17
        /*000a*/ 	.short	(.L_9 - .L_8)
.L_8:
        /*000c*/ 	.word	0x00000000
        /*0010*/ 	.short	0x0004
        /*0012*/ 	.short	0x0020
        /*0014*/ 	.byte	0x00, 0xf5, 0x21, 0x00


	//----- nvinfo : EIATTR_KPARAM_INFO
	.align		4
.L_9:
        /*0018*/ 	.byte	0x04, 0x17
        /*001a*/ 	.short	(.L_11 - .L_10)
.L_10:
        /*001c*/ 	.word	0x00000000
        /*0020*/ 	.short	0x0003
        /*0022*/ 	.short	0x0018
        /*0024*/ 	.byte	0x00, 0xf5, 0x21, 0x00


	//----- nvinfo : EIATTR_KPARAM_INFO
	.align		4
.L_11:
        /*0028*/ 	.byte	0x04, 0x17
        /*002a*/ 	.short	(.L_13 - .L_12)
.L_12:
        /*002c*/ 	.word	0x00000000
        /*0030*/ 	.short	0x0002
        /*0032*/ 	.short	0x0010
        /*0034*/ 	.byte	0x00, 0xf5, 0x21, 0x00


	//----- nvinfo : EIATTR_KPARAM_INFO
	.align		4
.L_13:
        /*0038*/ 	.byte	0x04, 0x17
        /*003a*/ 	.short	(.L_15 - .L_14)
.L_14:
        /*003c*/ 	.word	0x00000000
        /*0040*/ 	.short	0x0001
        /*0042*/ 	.short	0x0008
        /*0044*/ 	.byte	0x00, 0xf5, 0x21, 0x00


	//----- nvinfo : EIATTR_KPARAM_INFO
	.align		4
.L_15:
        /*0048*/ 	.byte	0x04, 0x17
        /*004a*/ 	.short	(.L_17 - .L_16)
.L_16:
        /*004c*/ 	.word	0x00000000
        /*0050*/ 	.short	0x0000
        /*0052*/ 	.short	0x0000
        /*0054*/ 	.byte	0x00, 0xf0, 0x11, 0x00


	//----- nvinfo : EIATTR_SPARSE_MMA_MASK
	.align		4
.L_17:
        /*0058*/ 	.byte	0x03, 0x50
        /*005a*/ 	.short	0x0000


	//----- nvinfo : EIATTR_MAXREG_COUNT
	.align		4
        /*005c*/ 	.byte	0x03, 0x1b
        /*005e*/ 	.short	0x00ff


	//----- nvinfo : EIATTR_MERCURY_ISA_VERSION
	.align		4
        /*0060*/ 	.byte	0x03, 0x5f
        /*0062*/ 	.short	0x0101


	//----- nvinfo : EIATTR_VRC_CTA_INIT_COUNT
	.align		4
        /*0064*/ 	.byte	0x02, 0x4a
	.zero		1
	.zero		1


	//----- nvinfo : EIATTR_EXIT_INSTR_OFFSETS
	.align		4
        /*0068*/ 	.byte	0x04, 0x1c
        /*006a*/ 	.short	(.L_19 - .L_18)


	//   ....[0]....
.L_18:
        /*006c*/ 	.word	0x00000110


	//   ....[1]....
        /*0070*/ 	.word	0x00000440


	//----- nvinfo : EIATTR_CRS_STACK_SIZE
	.align		4
.L_19:
        /*0074*/ 	.byte	0x04, 0x1e
        /*0076*/ 	.short	(.L_21 - .L_20)
.L_20:
        /*0078*/ 	.word	0x00000000


	//----- nvinfo : EIATTR_CBANK_PARAM_SIZE
	.align		4
.L_21:
        /*007c*/ 	.byte	0x03, 0x19
        /*007e*/ 	.short	0x0028


	//----- nvinfo : EIATTR_PARAM_CBANK
	.align		4
        /*0080*/ 	.byte	0x04, 0x0a
        /*0082*/ 	.short	(.L_23 - .L_22)
	.align		4
.L_22:
        /*0084*/ 	.word	index@(.nv.constant0.cuda_calc_diff)
        /*0088*/ 	.short	0x0380
        /*008a*/ 	.short	0x0028


	//----- nvinfo : EIATTR_SW_WAR
	.align		4
.L_23:
        /*008c*/ 	.byte	0x04, 0x36
        /*008e*/ 	.short	(.L_25 - .L_24)
.L_24:
        /*0090*/ 	.word	0x00000008
.L_25:


//--------------------- .nv.callgraph             --------------------------
	.section	.nv.callgraph,"",@"SHT_CUDA_CALLGRAPH"
	.align	4
	.sectionentsize	8
	.align		4
        /*0000*/ 	.word	0x00000000
	.align		4
        /*0004*/ 	.word	0xffffffff
	.align		4
        /*0008*/ 	.word	0x00000000
	.align		4
        /*000c*/ 	.word	0xfffffffe
	.align		4
        /*0010*/ 	.word	0x00000000
	.align		4
        /*0014*/ 	.word	0xfffffffd
	.align		4
        /*0018*/ 	.word	0x00000000
	.align		4
        /*001c*/ 	.word	0xfffffffc


//--------------------- .text.cuda_calc_diff      --------------------------
	.section	.text.cuda_calc_diff,"ax",@progbits
	.align	128
        .global         cuda_calc_diff
        .type           cuda_calc_diff,@function
        .size           cuda_calc_diff,(.L_x_9 - cuda_calc_diff)
        .other          cuda_calc_diff,@"STO_CUDA_ENTRY STV_DEFAULT"
cuda_calc_diff:
.text.cuda_calc_diff:
[----:B------:R-:W-:Y:S01]  /*0000*/  LDC R1, c[0x0][0x37c] ;  /* 0x0000df00ff017b82 */ /* 0x000fe20000000800 */
[----:B------:R-:W0:Y:S07]  /*0010*/  S2R R3, SR_TID.X ;  /* 0x0000000000037919 */ /* 0x000e2e0000002100 */
[----:B------:R-:W0:Y:S01]  /*0020*/  S2UR UR4, SR_CTAID.X ;  /* 0x00000000000479c3 */ /* 0x000e220000002500 */
[----:B------:R-:W1:Y:S01]  /*0030*/  LDCU.64 UR6, c[0x0][0x398] ;  /* 0x00007300ff0677ac */ /* 0x000e620008000a00 */
[----:B------:R-:W2:Y:S06]  /*0040*/  S2R R5, SR_TID.Y ;  /* 0x0000000000057919 */ /* 0x000eac0000002200 */
[----:B------:R-:W0:Y:S08]  /*0050*/  LDC R0, c[0x0][0x360] ;  /* 0x0000d800ff007b82 */ /* 0x000e300000000800 */
[----:B------:R-:W2:Y:S08]  /*0060*/  S2UR UR5, SR_CTAID.Y ;  /* 0x00000000000579c3 */ /* 0x000eb00000002600 */
[----:B------:R-:W2:Y:S08]  /*0070*/  LDC R2, c[0x0][0x364] ;  /* 0x0000d900ff027b82 */ /* 0x000eb00000000800 */
[----:B------:R-:W3:Y:S01]  /*0080*/  LDC R15, c[0x0][0x380] ;  /* 0x0000e000ff0f7b82 */ /* 0x000ee20000000800 */
[----:B0-----:R-:W-:-:S02]  /*0090*/  IMAD R0, R0, UR4, R3 ;  /* 0x0000000400007c24 */ /* 0x001fc4000f8e0203 */
[----:B--2---:R-:W-:Y:S01]  /*00a0*/  IMAD R3, R2, UR5, R5 ;  /* 0x0000000502037c24 */ /* 0x004fe2000f8e0205 */
[----:B------:R-:W0:Y:S03]  /*00b0*/  LDCU.64 UR4, c[0x0][0x358] ;  /* 0x00006b00ff0477ac */ /* 0x000e260008000a00 */
[----:B---3--:R-:W-:-:S05]  /*00c0*/  IMAD R0, R0, R15, R3 ;  /* 0x0000000f00007224 */ /* 0x008fca00078e0203 */
[----:B-1----:R-:W-:-:S04]  /*00d0*/  IADD3 R2, P0, PT, R0, UR6, RZ ;  /* 0x0000000600027c10 */ /* 0x002fc8000ff1e0ff */
[----:B------:R-:W-:-:S05]  /*00e0*/  LEA.HI.X.SX32 R3, R0, UR7, 0x1, P0 ;  /* 0x0000000700037c11 */ /* 0x000fca00080f0eff */
[----:B0-----:R-:W2:Y:S02]  /*00f0*/  LDG.E.U8 R4, desc[UR4][R2.64] ;  /* 0x0000000402047981 */ /* 0x001ea4000c1e1100 */
[----:B--2---:R-:W-:-:S13]  /*0100*/  ISETP.NE.AND P0, PT, R4, RZ, PT ;  /* 0x000000ff0400720c */ /* 0x004fda0003f05270 */
[----:B------:R-:W-:Y:S05]  /*0110*/  @P0 EXIT ;  /* 0x000000000000094d */ /* 0x000fea0003800000 */
[----:B------:R-:W0:Y:S01]  /*0120*/  LDC.64 R4, c[0x0][0x388] ;  /* 0x0000e200ff047b82 */ /* 0x000e220000000a00 */
[----:B------:R-:W-:-:S04]  /*0130*/  IADD3 R6, P0, PT, R2, R15, RZ ;  /* 0x0000000f02067210 */ /* 0x000fc80007f1e0ff */
[----:B------:R-:W-:-:S05]  /*0140*/  LEA.HI.X.SX32 R7, R15, R3, 0x1, P0 ;  /* 0x000000030f077211 */ /* 0x000fca00000f0eff */
[----:B------:R-:W2:Y:S01]  /*0150*/  LDG.E.U8 R6, desc[UR4][R6.64] ;  /* 0x0000000406067981 */ /* 0x000ea2000c1e1100 */
[----:B0-----:R-:W-:-:S05]  /*0160*/  IMAD.WIDE R4, R0, 0x4, R4 ;  /* 0x0000000400047825 */ /* 0x001fca00078e0204 */
[----:B------:R-:W3:Y:S01]  /*0170*/  LDG.E R10, desc[UR4][R4.64] ;  /* 0x00000004040a7981 */ /* 0x000ee2000c1e1900 */
[----:B------:R-:W-:Y:S01]  /*0180*/  IADD3 R11, PT, PT, R0, -R15, RZ ;  /* 0x8000000f000b7210 */ /* 0x000fe20007ffe0ff */
[----:B------:R-:W-:Y:S01]  /*0190*/  BSSY.RECONVERGENT B0, `(.L_x_0) ;  /* 0x000000c000007945 */ /* 0x000fe20003800200 */
[----:B------:R-:W-:Y:S02]  /*01a0*/  HFMA2 R12, -RZ, RZ, 0, 0 ;  /* 0x00000000ff0c7431 */ /* 0x000fe400000001ff */
[----:B------:R-:W-:-:S04]  /*01b0*/  IADD3 R8, P1, PT, R11, UR6, RZ ;  /* 0x000000060b087c10 */ /* 0x000fc8000ff3e0ff */
[----:B------:R-:W-:Y:S02]  /*01c0*/  LEA.HI.X.SX32 R9, R11, UR7, 0x1, P1 ;  /* 0x000000070b097c11 */ /* 0x000fe400088f0eff */
[----:B--2---:R-:W-:Y:S01]  /*01d0*/  ISETP.NE.AND P0, PT, R6, RZ, PT ;  /* 0x000000ff0600720c */ /* 0x004fe20003f05270 */
[----:B---3--:R-:W-:-:S12]  /*01e0*/  FMUL R13, R10, 0.25 ;  /* 0x3e8000000a0d7820 */ /* 0x008fd80000400000 */
[----:B------:R-:W-:Y:S05]  /*01f0*/  @P0 BRA `(.L_x_1) ;  /* 0x0000000000140947 */ /* 0x000fea0003800000 */
[----:B------:R-:W0:Y:S01]  /*0200*/  LDC.64 R6, c[0x0][0x3a0] ;  /* 0x0000e800ff067b82 */ /* 0x000e220000000a00 */
[----:B------:R-:W-:-:S05]  /*0210*/  IADD3 R15, PT, PT, R0, R15, RZ ;  /* 0x0000000f000f7210 */ /* 0x000fca0007ffe0ff */
[----:B0-----:R-:W-:-:S05]  /*0220*/  IMAD.WIDE R6, R15, 0x4, R6 ;  /* 0x000000040f067825 */ /* 0x001fca00078e0206 */
[----:B------:R0:W-:Y:S01]  /*0230*/  REDG.E.ADD.F32.FTZ.RN.STRONG.GPU desc[UR4][R6.64], R13 ;  /* 0x0000000d060079a6 */ /* 0x0001e2000c12f304 */
[----:B------:R-:W-:-:S07]  /*0240*/  MOV R12, 0x3f800000 ;  /* 0x3f800000000c7802 */ /* 0x000fce0000000f00 */
.L_x_1:
[----:B------:R-:W-:Y:S05]  /*0250*/  BSYNC.RECONVERGENT B0 ;  /* 0x0000000000007941 */ /* 0x000fea0003800200 */
.L_x_0:
[----:B------:R-:W2:Y:S01]  /*0260*/  LDG.E.U8 R8, desc[UR4][R8.64] ;  /* 0x0000000408087981 */ /* 0x000ea2000c1e1100 */
[----:B------:R-:W-:Y:S01]  /*0270*/  BSSY.RECONVERGENT B0, `(.L_x_2) ;  /* 0x0000007000007945 */ /* 0x000fe20003800200 */
[----:B--2---:R-:W-:-:S13]  /*0280*/  ISETP.NE.AND P0, PT, R8, RZ, PT ;  /* 0x000000ff0800720c */ /* 0x004fda0003f05270 */
[----:B------:R-:W-:Y:S05]  /*0290*/  @P0 BRA `(.L_x_3) ;  /* 0x0000000000100947 */ /* 0x000fea0003800000 */
[----:B0-----:R-:W0:Y:S02]  /*02a0*/  LDC.64 R6, c[0x0][0x3a0] ;  /* 0x0000e800ff067b82 */ /* 0x001e240000000a00 */
[----:B0-----:R-:W-:-:S05]  /*02b0*/  IMAD.WIDE R6, R11, 0x4, R6 ;  /* 0x000000040b067825 */ /* 0x001fca00078e0206 */
[----:B------:R1:W-:Y:S01]  /*02c0*/  REDG.E.ADD.F32.FTZ.RN.STRONG.GPU desc[UR4][R6.64], R13 ;  /* 0x0000000d060079a6 */ /* 0x0003e2000c12f304 */
[----:B------:R-:W-:-:S07]  /*02d0*/  FADD R12, R12, 1 ;  /* 0x3f8000000c0c7421 */ /* 0x000fce0000000000 */
.L_x_3:
[----:B------:R-:W-:Y:S05]  /*02e0*/  BSYNC.RECONVERGENT B0 ;  /* 0x0000000000007941 */ /* 0x000fea0003800200 */
.L_x_2:
[----:B------:R-:W2:Y:S01]  /*02f0*/  LDG.E.U8 R8, desc[UR4][R2.64+0x1] ;  /* 0x0000010402087981 */ /* 0x000ea2000c1e1100 */
[----:B01----:R-:W0:Y:S01]  /*0300*/  LDC.64 R6, c[0x0][0x3a0] ;  /* 0x0000e800ff067b82 */ /* 0x003e220000000a00 */
[----:B------:R-:W-:Y:S01]  /*0310*/  BSSY.RECONVERGENT B0, `(.L_x_4) ;  /* 0x0000006000007945 */ /* 0x000fe20003800200 */
[----:B0-----:R-:W-:Y:S01]  /*0320*/  IMAD.WIDE R6, R0, 0x4, R6 ;  /* 0x0000000400067825 */ /* 0x001fe200078e0206 */
[----:B--2---:R-:W-:-:S13]  /*0330*/  ISETP.NE.AND P0, PT, R8, RZ, PT ;  /* 0x000000ff0800720c */ /* 0x004fda0003f05270 */
[----:B------:R-:W-:Y:S05]  /*0340*/  @P0 BRA `(.L_x_5) ;  /* 0x0000000000080947 */ /* 0x000fea0003800000 */
[----:B------:R0:W-:Y:S01]  /*0350*/  REDG.E.ADD.F32.FTZ.RN.STRONG.GPU desc[UR4][R6.64+0x4], R13 ;  /* 0x0000040d060079a6 */ /* 0x0001e2000c12f304 */
[----:B------:R-:W-:-:S07]  /*0360*/  FADD R12, R12, 1 ;  /* 0x3f8000000c0c7421 */ /* 0x000fce0000000000 */
.L_x_5:
[----:B------:R-:W-:Y:S05]  /*0370*/  BSYNC.RECONVERGENT B0 ;  /* 0x0000000000007941 */ /* 0x000fea0003800200 */
.L_x_4:
[----:B------:R-:W2:Y:S01]  /*0380*/  LDG.E.U8 R2, desc[UR4][R2.64+-0x1] ;  /* 0xffffff0402027981 */ /* 0x000ea2000c1e1100 */
[----:B------:R-:W-:Y:S01]  /*0390*/  BSSY.RECONVERGENT B0, `(.L_x_6) ;  /* 0x0000005000007945 */ /* 0x000fe20003800200 */
[----:B--2---:R-:W-:-:S13]  /*03a0*/  ISETP.NE.AND P0, PT, R2, RZ, PT ;  /* 0x000000ff0200720c */ /* 0x004fda0003f05270 */
[----:B------:R-:W-:Y:S05]  /*03b0*/  @P0 BRA `(.L_x_7) ;  /* 0x0000000000080947 */ /* 0x000fea0003800000 */
[----:B------:R1:W-:Y:S01]  /*03c0*/  REDG.E.ADD.F32.FTZ.RN.STRONG.GPU desc[UR4][R6.64+-0x4], R13 ;  /* 0xfffffc0d060079a6 */ /* 0x0003e2000c12f304 */
[----:B------:R-:W-:-:S07]  /*03d0*/  FADD R12, R12, 1 ;  /* 0x3f8000000c0c7421 */ /* 0x000fce0000000000 */
.L_x_7:
[----:B------:R-:W-:Y:S05]  /*03e0*/  BSYNC.RECONVERGENT B0 ;  /* 0x0000000000007941 */ /* 0x000fea0003800200 */
.L_x_6:
[----:B------:R-:W2:Y:S01]  /*03f0*/  LDG.E R3, desc[UR4][R4.64] ;  /* 0x0000000404037981 */ /* 0x000ea2000c1e1900 */
[----:B01----:R-:W-:-:S05]  /*0400*/  MOV R7, 0x3f800000 ;  /* 0x3f80000000077802 */ /* 0x003fca0000000f00 */
[----:B------:R-:W-:-:S04]  /*0410*/  FFMA R12, R12, -0.25, R7 ;  /* 0xbe8000000c0c7823 */ /* 0x000fc80000000007 */
[----:B--2---:R-:W-:-:S05]  /*0420*/  FMUL R3, R12, R3 ;  /* 0x000000030c037220 */ /* 0x004fca0000400000 */
[----:B------:R-:W-:Y:S01]  /*0430*/  STG.E desc[UR4][R4.64], R3 ;  /* 0x0000000304007986 */ /* 0x000fe2000c101904 */
[----:B------:R-:W-:Y:S05]  /*0440*/  EXIT ;  /* 0x000000000000794d */ /* 0x000fea0003800000 */
.L_x_8:
[----:B------:R-:W-:-:S00]  /*0450*/  BRA `(.L_x_8) ;  /* 0xfffffffc00fc7947 */ /* 0x000fc0000383ffff */
[----:B------:R-:W-:-:S00]  /*0460*/  NOP ;  /* 0x0000000000007918 */ /* 0x000fc00000000000 */
        /* <DEDUP_REMOVED lines=9> */
.L_x_9:


//--------------------- .nv.shared.reserved.0     --------------------------
	.section	.nv.shared.reserved.0,"aw",@nobits
	.weak		__nv_reservedSMEM_offset_0_alias
	.size		__nv_reservedSMEM_offset_0_alias, 0, 64
	.other		__nv_reservedSMEM_offset_0_alias,@"STO_CUDA_RESERVED_SHARED STV_DEFAULT"
__nv_reservedSMEM_offset_0_alias:
	.zero		0
	.zero		64


//--------------------- .nv.constant0.cuda_calc_diff --------------------------
	.section	.nv.constant0.cuda_calc_diff,"a",@progbits
	.sectionflags	@""
	.align	4
.nv.constant0.cuda_calc_diff:
	.zero		936


//--------------------- SYMBOLS --------------------------

	.type		.nv.reservedSmem.offset0,@object
	.size		.nv.reservedSmem.offset0,0x4
